//
// Generated by NVIDIA NVVM Compiler
//
// Compiler Build ID: CL-36424714
// Cuda compilation tools, release 13.0, V13.0.88
// Based on NVVM 20.0.0
//

.version 9.0
.target sm_100
.address_size 64

	// .globl	_Z10print_cudaPmii
.extern .func  (.param .b32 func_retval0) vprintf
(
	.param .b64 vprintf_param_0,
	.param .b64 vprintf_param_1
)
;
.global .align 1 .b8 $str[8] = {37, 105, 44, 32, 37, 105, 10};

.visible .entry _Z10print_cudaPmii(
	.param .u64 .ptr .align 1 _Z10print_cudaPmii_param_0,
	.param .u32 _Z10print_cudaPmii_param_1,
	.param .u32 _Z10print_cudaPmii_param_2
)
{
	.local .align 8 .b8 	__local_depot0[8];
	.reg .b64 	%SP;
	.reg .b64 	%SPL;
	.reg .b32 	%r<11>;
	.reg .b64 	%rd<5>;

	mov.u64 	%SPL, __local_depot0;
	cvta.local.u64 	%SP, %SPL;
	add.u64 	%rd1, %SP, 0;
	add.u64 	%rd2, %SPL, 0;
	mov.u32 	%r1, %ntid.x;
	mov.u32 	%r2, %ctaid.x;
	mov.u32 	%r3, %tid.x;
	mad.lo.s32 	%r4, %r1, %r2, %r3;
	mov.u32 	%r5, %ntid.y;
	mov.u32 	%r6, %ctaid.y;
	mov.u32 	%r7, %tid.y;
	mad.lo.s32 	%r8, %r5, %r6, %r7;
	st.local.v2.u32 	[%rd2], {%r4, %r8};
	mov.u64 	%rd3, $str;
	cvta.global.u64 	%rd4, %rd3;
	{ // callseq 0, 0
	.param .b64 param0;
	st.param.b64 	[param0], %rd4;
	.param .b64 param1;
	st.param.b64 	[param1], %rd1;
	.param .b32 retval0;
	call.uni (retval0), 
	vprintf, 
	(
	param0, 
	param1
	);
	ld.param.b32 	%r9, [retval0];
	} // callseq 0
	ret;

}


// ===== COMPILED SASS (sm_100) =====

	.target	sm_100

	.elftype	@"ET_EXEC"


//--------------------- .note.nv.tkinfo           --------------------------
	.section	.note.nv.tkinfo,"",@"SHT_NOTE"
	.sectionflags	@"SHF_NOTE_NV_TKINFO"
	.tkinfo
        /*0018*/ 	.word	0x00000002
        /*0030*/ 	.string	""
        /*0030*/ 	.string	"ptxas"
        /*0030*/ 	.string	"Cuda compilation tools, release 13.0, V13.0.88"
        /*0030*/ 	.string	"Build cuda_13.0.r13.0/compiler.36424714_0"
        /*0030*/ 	.string	"-arch sm_100 -m 64 "



//--------------------- .note.nv.cuinfo           --------------------------
	.section	.note.nv.cuinfo,"",@"SHT_NOTE"
	.sectionflags	@"SHF_NOTE_NV_CUINFO"
        /*0018*/ 	.short	0x0002
        /*001a*/ 	.short	0x0064
        /*001c*/ 	.short	0x0082
	.zero		2


//--------------------- .nv.info                  --------------------------
	.section	.nv.info,"",@"SHT_CUDA_INFO"
	.align	4


	//----- nvinfo : EIATTR_REGCOUNT
	.align		4
        /*0000*/ 	.byte	0x04, 0x2f
        /*0002*/ 	.short	(.L_2 - .L_1)
	.align		4
.L_1:
        /*0004*/ 	.word	index@(_Z10print_cudaPmii)
        /*0008*/ 	.word	0x00000018


	//----- nvinfo : EIATTR_FRAME_SIZE
	.align		4
.L_2:
        /*000c*/ 	.byte	0x04, 0x11
        /*000e*/ 	.short	(.L_4 - .L_3)
	.align		4
.L_3:
        /*0010*/ 	.word	index@(_Z10print_cudaPmii)
        /*0014*/ 	.word	0x00000008


	//----- nvinfo : EIATTR_MIN_STACK_SIZE
	.align		4
.L_4:
        /*0018*/ 	.byte	0x04, 0x12
        /*001a*/ 	.short	(.L_6 - .L_5)
	.align		4
.L_5:
        /*001c*/ 	.word	index@(_Z10print_cudaPmii)
        /*0020*/ 	.word	0x00000008
.L_6:


//--------------------- .nv.compat                --------------------------
	.section	.nv.compat,"",@"SHT_CUDA_COMPAT_INFO"
	.align	4
        /*0000*/ 	.byte	0x02, 0x09, 0x00, 0x00, 0x02, 0x02, 0x01, 0x00, 0x02, 0x05, 0x05, 0x00, 0x03, 0x07, 0x01, 0x01
        /*0010*/ 	.byte	0x02, 0x03, 0x00, 0x00, 0x02, 0x06, 0x01, 0x00, 0x04, 0x0b, 0x08, 0x00, 0x09, 0x00, 0x00, 0x00
        /*0020*/ 	.byte	0x00, 0x00, 0x00, 0x00


//--------------------- .nv.info._Z10print_cudaPmii --------------------------
	.section	.nv.info._Z10print_cudaPmii,"",@"SHT_CUDA_INFO"
	.sectionflags	@""
	.align	4


	//----- nvinfo : EIATTR_CUDA_API_VERSION
	.align		4
        /*0000*/ 	.byte	0x04, 0x37
        /*0002*/ 	.short	(.L_8 - .L_7)
.L_7:
        /*0004*/ 	.word	0x00000082


	//----- nvinfo : EIATTR_KPARAM_INFO
	.align		4
.L_8:
        /*0008*/ 	.byte	0x04, 0x17
        /*000a*/ 	.short	(.L_10 - .L_9)
.L_9:
        /*000c*/ 	.word	0x00000000
        /*0010*/ 	.short	0x0002
        /*0012*/ 	.short	0x000c
        /*0014*/ 	.byte	0x00, 0xf0, 0x11, 0x00


	//----- nvinfo : EIATTR_KPARAM_INFO
	.align		4
.L_10:
        /*0018*/ 	.byte	0x04, 0x17
        /*001a*/ 	.short	(.L_12 - .L_11)
.L_11:
        /*001c*/ 	.word	0x00000000
        /*0020*/ 	.short	0x0001
        /*0022*/ 	.short	0x0008
        /*0024*/ 	.byte	0x00, 0xf0, 0x11, 0x00


	//----- nvinfo : EIATTR_KPARAM_INFO
	.align		4
.L_12:
        /*0028*/ 	.byte	0x04, 0x17
        /*002a*/ 	.short	(.L_14 - .L_13)
.L_13:
        /*002c*/ 	.word	0x00000000
        /*0030*/ 	.short	0x0000
        /*0032*/ 	.short	0x0000
        /*0034*/ 	.byte	0x00, 0xf5, 0x21, 0x00


	//----- nvinfo : EIATTR_SPARSE_MMA_MASK
	.align		4
.L_14:
        /*0038*/ 	.byte	0x03, 0x50
        /*003a*/ 	.short	0x0000


	//----- nvinfo : EIATTR_MAXREG_COUNT
	.align		4
        /*003c*/ 	.byte	0x03, 0x1b
        /*003e*/ 	.short	0x00ff


	//----- nvinfo : EIATTR_EXTERNS
	.align		4
        /*0040*/ 	.byte	0x04, 0x0f
        /*0042*/ 	.short	(.L_16 - .L_15)


	//   ....[0]....
	.align		4
.L_15:
        /*0044*/ 	.word	index@(vprintf)


	//----- nvinfo : EIATTR_MERCURY_ISA_VERSION
	.align		4
.L_16:
        /*0048*/ 	.byte	0x03, 0x5f
        /*004a*/ 	.short	0x0101


	//----- nvinfo : EIATTR_VRC_CTA_INIT_COUNT
	.align		4
        /*004c*/ 	.byte	0x02, 0x4a
	.zero		1
	.zero		1


	//----- nvinfo : EIATTR_SYSCALL_OFFSETS
	.align		4
        /*0050*/ 	.byte	0x04, 0x46
        /*0052*/ 	.short	(.L_18 - .L_17)


	//   ....[0]....
.L_17:
        /*0054*/ 	.word	0x00000150


	//----- nvinfo : EIATTR_EXIT_INSTR_OFFSETS
	.align		4
.L_18:
        /*0058*/ 	.byte	0x04, 0x1c
        /*005a*/ 	.short	(.L_20 - .L_19)


	//   ....[0]....
.L_19:
        /*005c*/ 	.word	0x00000160


	//----- nvinfo : EIATTR_CBANK_PARAM_SIZE
	.align		4
.L_20:
        /*0060*/ 	.byte	0x03, 0x19
        /*0062*/ 	.short	0x0010


	//----- nvinfo : EIATTR_PARAM_CBANK
	.align		4
        /*0064*/ 	.byte	0x04, 0x0a
        /*0066*/ 	.short	(.L_22 - .L_21)
	.align		4
.L_21:
        /*0068*/ 	.word	index@(.nv.constant0._Z10print_cudaPmii)
        /*006c*/ 	.short	0x0380
        /*006e*/ 	.short	0x0010


	//----- nvinfo : EIATTR_SW_WAR
	.align		4
.L_22:
        /*0070*/ 	.byte	0x04, 0x36
        /*0072*/ 	.short	(.L_24 - .L_23)
.L_23:
        /*0074*/ 	.word	0x00000008
.L_24:


//--------------------- .nv.callgraph             --------------------------
	.section	.nv.callgraph,"",@"SHT_CUDA_CALLGRAPH"
	.align	4
	.sectionentsize	8
	.align		4
        /*0000*/ 	.word	0x00000000
	.align		4
        /*0004*/ 	.word	0xffffffff
	.align		4
        /*0008*/ 	.word	index@(_Z10print_cudaPmii)
	.align		4
        /*000c*/ 	.word	index@(vprintf)
	.align		4
        /*0010*/ 	.word	0x00000000
	.align		4
        /*0014*/ 	.word	0xfffffffe
	.align		4
        /*0018*/ 	.word	0x00000000
	.align		4
        /*001c*/ 	.word	0xfffffffd
	.align		4
        /*0020*/ 	.word	0x00000000
	.align		4
        /*0024*/ 	.word	0xfffffffc


//--------------------- .nv.constant4             --------------------------
	.section	.nv.constant4,"a",@progbits
	.align	8
	.align		8
.nv.constant4:
        /*0000*/ 	.dword	vprintf
	.align		8
        /*0008*/ 	.dword	$str


//--------------------- .text._Z10print_cudaPmii  --------------------------
	.section	.text._Z10print_cudaPmii,"ax",@progbits
	.align	128
        .global         _Z10print_cudaPmii
        .type           _Z10print_cudaPmii,@function
        .size           _Z10print_cudaPmii,(.L_x_2 - _Z10print_cudaPmii)
        .other          _Z10print_cudaPmii,@"STO_CUDA_ENTRY STV_DEFAULT"
_Z10print_cudaPmii:
.text._Z10print_cudaPmii:
[----:B------:R-:W0:Y:S01]  /*0000*/  LDC R1, c[0x0][0x37c] ;  /* 0x0000df00ff017b82 */ /* 0x000e220000000800 */
[----:B------:R-:W1:Y:S01]  /*0010*/  S2R R2, SR_CTAID.X ;  /* 0x0000000000027919 */ /* 0x000e620000002500 */
[----:B------:R-:W2:Y:S01]  /*0020*/  LDCU UR5, c[0x0][0x2fc] ;  /* 0x00005f80ff0577ac */ /* 0x000ea20008000800 */
[----:B0-----:R-:W-:Y:S01]  /*0030*/  VIADD R1, R1, 0xfffffff8 ;  /* 0xfffffff801017836 */ /* 0x001fe20000000000 */
[----:B------:R-:W1:Y:S01]  /*0040*/  S2R R3, SR_TID.X ;  /* 0x0000000000037919 */ /* 0x000e620000002100 */
[----:B------:R-:W1:Y:S01]  /*0050*/  LDCU UR4, c[0x0][0x360] ;  /* 0x00006c00ff0477ac */ /* 0x000e620008000800 */
[----:B------:R-:W0:Y:S01]  /*0060*/  S2R R0, SR_CTAID.Y ;  /* 0x0000000000007919 */ /* 0x000e220000002600 */
[----:B------:R-:W0:Y:S01]  /*0070*/  LDCU UR6, c[0x0][0x364] ;  /* 0x00006c80ff0677ac */ /* 0x000e220008000800 */
[----:B------:R-:W0:Y:S01]  /*0080*/  S2R R5, SR_TID.Y ;  /* 0x0000000000057919 */ /* 0x000e220000002200 */
[----:B-1----:R-:W-:Y:S01]  /*0090*/  IMAD R2, R2, UR4, R3 ;  /* 0x0000000402027c24 */ /* 0x002fe2000f8e0203 */
[----:B------:R-:W1:Y:S01]  /*00a0*/  LDCU UR4, c[0x0][0x2f8] ;  /* 0x00005f00ff0477ac */ /* 0x000e620008000800 */
[----:B0-----:R-:W-:Y:S01]  /*00b0*/  IMAD R3, R0, UR6, R5 ;  /* 0x0000000600037c24 */ /* 0x001fe2000f8e0205 */
[----:B------:R-:W-:Y:S01]  /*00c0*/  MOV R0, 0x0 ;  /* 0x0000000000007802 */ /* 0x000fe20000000f00 */
[----:B------:R-:W0:Y:S03]  /*00d0*/  LDCU.64 UR6, c[0x4][0x8] ;  /* 0x01000100ff0677ac */ /* 0x000e260008000a00 */
[----:B------:R3:W-:Y:S01]  /*00e0*/  STL.64 [R1], R2 ;  /* 0x0000000201007387 */ /* 0x0007e20000100a00 */
[----:B------:R3:W4:Y:S01]  /*00f0*/  LDC.64 R8, c[0x4][R0] ;  /* 0x0100000000087b82 */ /* 0x0007220000000a00 */
[----:B-1----:R-:W-:-:S04]  /*0100*/  IADD3 R6, P0, PT, R1, UR4, RZ ;  /* 0x0000000401067c10 */ /* 0x002fc8000ff1e0ff */
[----:B--2---:R-:W-:Y:S01]  /*0110*/  IADD3.X R7, PT, PT, RZ, UR5, RZ, P0, !PT ;  /* 0x00000005ff077c10 */ /* 0x004fe200087fe4ff */
[----:B0-----:R-:W-:Y:S01]  /*0120*/  IMAD.U32 R4, RZ, RZ, UR6 ;  /* 0x00000006ff047e24 */ /* 0x001fe2000f8e00ff */
[----:B---3--:R-:W-:-:S07]  /*0130*/  MOV R5, UR7 ;  /* 0x0000000700057c02 */ /* 0x008fce0008000f00 */
[----:B------:R-:W-:-:S07]  /*0140*/  LEPC R20, `(.L_x_0) ;  /* 0x000000001014794e */ /* 0x000fce0000000000 */
[----:B----4-:R-:W-:Y:S05]  /*0150*/  CALL.ABS.NOINC R8 ;  /* 0x0000000008007343 */ /* 0x010fea0003c00000 */
.L_x_0:
[----:B------:R-:W-:Y:S05]  /*0160*/  EXIT ;  /* 0x000000000000794d */ /* 0x000fea0003800000 */
.L_x_1:
[----:B------:R-:W-:-:S00]  /*0170*/  BRA `(.L_x_1) ;  /* 0xfffffffc00fc7947 */ /* 0x000fc0000383ffff */
[----:B------:R-:W-:-:S00]  /*0180*/  NOP ;  /* 0x0000000000007918 */ /* 0x000fc00000000000 */
[----:B------:R-:W-:-:S00]  /*0190*/  NOP ;  /* 0x0000000000007918 */ /* 0x000fc00000000000 */
[----:B------:R-:W-:-:S00]  /*01a0*/  NOP ;  /* 0x0000000000007918 */ /* 0x000fc00000000000 */
[----:B------:R-:W-:-:S00]  /*01b0*/  NOP ;  /* 0x0000000000007918 */ /* 0x000fc00000000000 */
[----:B------:R-:W-:-:S00]  /*01c0*/  NOP ;  /* 0x0000000000007918 */ /* 0x000fc00000000000 */
[----:B------:R-:W-:-:S00]  /*01d0*/  NOP ;  /* 0x0000000000007918 */ /* 0x000fc00000000000 */
[----:B------:R-:W-:-:S00]  /*01e0*/  NOP ;  /* 0x0000000000007918 */ /* 0x000fc00000000000 */
[----:B------:R-:W-:-:S00]  /*01f0*/  NOP ;  /* 0x0000000000007918 */ /* 0x000fc00000000000 */
.L_x_2:


//--------------------- .nv.global.init           --------------------------
	.section	.nv.global.init,"aw",@progbits
.nv.global.init:
	.type		$str,@object
	.size		$str,(.L_0 - $str)
$str:
        /*0000*/ 	.byte	0x25, 0x69, 0x2c, 0x20, 0x25, 0x69, 0x0a, 0x00
.L_0:


//--------------------- .nv.shared.reserved.0     --------------------------
	.section	.nv.shared.reserved.0,"aw",@nobits
	.weak		__nv_reservedSMEM_offset_0_alias
	.size		__nv_reservedSMEM_offset_0_alias, 0, 64
	.other		__nv_reservedSMEM_offset_0_alias,@"STO_CUDA_RESERVED_SHARED STV_DEFAULT"
__nv_reservedSMEM_offset_0_alias:
	.zero		0
	.zero		64


//--------------------- .nv.constant0._Z10print_cudaPmii --------------------------
	.section	.nv.constant0._Z10print_cudaPmii,"a",@progbits
	.sectionflags	@""
	.align	4
.nv.constant0._Z10print_cudaPmii:
	.zero		912


//--------------------- SYMBOLS --------------------------

	.type		.nv.reservedSmem.offset0,@object
	.size		.nv.reservedSmem.offset0,0x4
	.type		vprintf,@function
